//
// Generated by NVIDIA NVVM Compiler
//
// Compiler Build ID: CL-36424714
// Cuda compilation tools, release 13.0, V13.0.88
// Based on NVVM 20.0.0
//

.version 9.0
.target sm_100
.address_size 64

	// .globl	_Z31Compute_Vertex_Gradients_KernelPfPiS_S_i

.visible .entry _Z31Compute_Vertex_Gradients_KernelPfPiS_S_i(
	.param .u64 .ptr .align 1 _Z31Compute_Vertex_Gradients_KernelPfPiS_S_i_param_0,
	.param .u64 .ptr .align 1 _Z31Compute_Vertex_Gradients_KernelPfPiS_S_i_param_1,
	.param .u64 .ptr .align 1 _Z31Compute_Vertex_Gradients_KernelPfPiS_S_i_param_2,
	.param .u64 .ptr .align 1 _Z31Compute_Vertex_Gradients_KernelPfPiS_S_i_param_3,
	.param .u32 _Z31Compute_Vertex_Gradients_KernelPfPiS_S_i_param_4
)
{
	.reg .pred 	%p<2>;
	.reg .b32 	%r<10>;
	.reg .b32 	%f<15>;
	.reg .b64 	%rd<18>;

	ld.param.u64 	%rd1, [_Z31Compute_Vertex_Gradients_KernelPfPiS_S_i_param_0];
	ld.param.u64 	%rd2, [_Z31Compute_Vertex_Gradients_KernelPfPiS_S_i_param_1];
	ld.param.u64 	%rd3, [_Z31Compute_Vertex_Gradients_KernelPfPiS_S_i_param_2];
	ld.param.u64 	%rd4, [_Z31Compute_Vertex_Gradients_KernelPfPiS_S_i_param_3];
	ld.param.u32 	%r2, [_Z31Compute_Vertex_Gradients_KernelPfPiS_S_i_param_4];
	mov.u32 	%r3, %tid.x;
	mov.u32 	%r4, %ctaid.x;
	mov.u32 	%r5, %ntid.x;
	mad.lo.s32 	%r1, %r4, %r5, %r3;
	setp.ge.u32 	%p1, %r1, %r2;
	@%p1 bra 	$L__BB0_2;
	cvta.to.global.u64 	%rd5, %rd2;
	cvta.to.global.u64 	%rd6, %rd1;
	cvta.to.global.u64 	%rd7, %rd3;
	cvta.to.global.u64 	%rd8, %rd4;
	shl.b32 	%r6, %r1, 1;
	mul.wide.u32 	%rd9, %r6, 4;
	add.s64 	%rd10, %rd5, %rd9;
	ld.global.u32 	%r7, [%rd10];
	ld.global.u32 	%r8, [%rd10+4];
	mul.wide.s32 	%rd11, %r7, 4;
	add.s64 	%rd12, %rd8, %rd11;
	add.s64 	%rd13, %rd6, %rd9;
	ld.global.f32 	%f1, [%rd13];
	shl.b32 	%r9, %r1, 2;
	mul.wide.u32 	%rd14, %r9, 4;
	add.s64 	%rd15, %rd7, %rd14;
	ld.global.f32 	%f2, [%rd15];
	ld.global.f32 	%f3, [%rd13+4];
	ld.global.f32 	%f4, [%rd15+4];
	mul.f32 	%f5, %f3, %f4;
	fma.rn.f32 	%f6, %f1, %f2, %f5;
	atom.global.add.f32 	%f7, [%rd12], %f6;
	mul.wide.s32 	%rd16, %r8, 4;
	add.s64 	%rd17, %rd8, %rd16;
	ld.global.f32 	%f8, [%rd13];
	ld.global.f32 	%f9, [%rd15+8];
	ld.global.f32 	%f10, [%rd13+4];
	ld.global.f32 	%f11, [%rd15+12];
	mul.f32 	%f12, %f10, %f11;
	fma.rn.f32 	%f13, %f8, %f9, %f12;
	atom.global.add.f32 	%f14, [%rd17], %f13;
$L__BB0_2:
	ret;

}


// ===== COMPILED SASS (sm_100) =====

	.target	sm_100

	.elftype	@"ET_EXEC"


//--------------------- .note.nv.tkinfo           --------------------------
	.section	.note.nv.tkinfo,"",@"SHT_NOTE"
	.sectionflags	@"SHF_NOTE_NV_TKINFO"
	.tkinfo
        /*0018*/ 	.word	0x00000002
        /*0030*/ 	.string	""
        /*0030*/ 	.string	"ptxas"
        /*0030*/ 	.string	"Cuda compilation tools, release 13.0, V13.0.88"
        /*0030*/ 	.string	"Build cuda_13.0.r13.0/compiler.36424714_0"
        /*0030*/ 	.string	"-arch sm_100 -m 64 "



//--------------------- .note.nv.cuinfo           --------------------------
	.section	.note.nv.cuinfo,"",@"SHT_NOTE"
	.sectionflags	@"SHF_NOTE_NV_CUINFO"
        /*0018*/ 	.short	0x0002
        /*001a*/ 	.short	0x0064
        /*001c*/ 	.short	0x0082
	.zero		2


//--------------------- .nv.info                  --------------------------
	.section	.nv.info,"",@"SHT_CUDA_INFO"
	.align	4


	//----- nvinfo : EIATTR_REGCOUNT
	.align		4
        /*0000*/ 	.byte	0x04, 0x2f
        /*0002*/ 	.short	(.L_1 - .L_0)
	.align		4
.L_0:
        /*0004*/ 	.word	index@(_Z31Compute_Vertex_Gradients_KernelPfPiS_S_i)
        /*0008*/ 	.word	0x00000016


	//----- nvinfo : EIATTR_FRAME_SIZE
	.align		4
.L_1:
        /*000c*/ 	.byte	0x04, 0x11
        /*000e*/ 	.short	(.L_3 - .L_2)
	.align		4
.L_2:
        /*0010*/ 	.word	index@(_Z31Compute_Vertex_Gradients_KernelPfPiS_S_i)
        /*0014*/ 	.word	0x00000000


	//----- nvinfo : EIATTR_MIN_STACK_SIZE
	.align		4
.L_3:
        /*0018*/ 	.byte	0x04, 0x12
        /*001a*/ 	.short	(.L_5 - .L_4)
	.align		4
.L_4:
        /*001c*/ 	.word	index@(_Z31Compute_Vertex_Gradients_KernelPfPiS_S_i)
        /*0020*/ 	.word	0x00000000
.L_5:


//--------------------- .nv.compat                --------------------------
	.section	.nv.compat,"",@"SHT_CUDA_COMPAT_INFO"
	.align	4
        /*0000*/ 	.byte	0x02, 0x09, 0x00, 0x00, 0x02, 0x02, 0x01, 0x00, 0x02, 0x05, 0x05, 0x00, 0x03, 0x07, 0x01, 0x01
        /*0010*/ 	.byte	0x02, 0x03, 0x00, 0x00, 0x02, 0x06, 0x01, 0x00, 0x04, 0x0b, 0x08, 0x00, 0x09, 0x00, 0x00, 0x00
        /*0020*/ 	.byte	0x00, 0x00, 0x00, 0x00


//--------------------- .nv.info._Z31Compute_Vertex_Gradients_KernelPfPiS_S_i --------------------------
	.section	.nv.info._Z31Compute_Vertex_Gradients_KernelPfPiS_S_i,"",@"SHT_CUDA_INFO"
	.sectionflags	@""
	.align	4


	//----- nvinfo : EIATTR_CUDA_API_VERSION
	.align		4
        /*0000*/ 	.byte	0x04, 0x37
        /*0002*/ 	.short	(.L_7 - .L_6)
.L_6:
        /*0004*/ 	.word	0x00000082


	//----- nvinfo : EIATTR_KPARAM_INFO
	.align		4
.L_7:
        /*0008*/ 	.byte	0x04, 0x17
        /*000a*/ 	.short	(.L_9 - .L_8)
.L_8:
        /*000c*/ 	.word	0x00000000
        /*0010*/ 	.short	0x0004
        /*0012*/ 	.short	0x0020
        /*0014*/ 	.byte	0x00, 0xf0, 0x11, 0x00


	//----- nvinfo : EIATTR_KPARAM_INFO
	.align		4
.L_9:
        /*0018*/ 	.byte	0x04, 0x17
        /*001a*/ 	.short	(.L_11 - .L_10)
.L_10:
        /*001c*/ 	.word	0x00000000
        /*0020*/ 	.short	0x0003
        /*0022*/ 	.short	0x0018
        /*0024*/ 	.byte	0x00, 0xf5, 0x21, 0x00


	//----- nvinfo : EIATTR_KPARAM_INFO
	.align		4
.L_11:
        /*0028*/ 	.byte	0x04, 0x17
        /*002a*/ 	.short	(.L_13 - .L_12)
.L_12:
        /*002c*/ 	.word	0x00000000
        /*0030*/ 	.short	0x0002
        /*0032*/ 	.short	0x0010
        /*0034*/ 	.byte	0x00, 0xf5, 0x21, 0x00


	//----- nvinfo : EIATTR_KPARAM_INFO
	.align		4
.L_13:
        /*0038*/ 	.byte	0x04, 0x17
        /*003a*/ 	.short	(.L_15 - .L_14)
.L_14:
        /*003c*/ 	.word	0x00000000
        /*0040*/ 	.short	0x0001
        /*0042*/ 	.short	0x0008
        /*0044*/ 	.byte	0x00, 0xf5, 0x21, 0x00


	//----- nvinfo : EIATTR_KPARAM_INFO
	.align		4
.L_15:
        /*0048*/ 	.byte	0x04, 0x17
        /*004a*/ 	.short	(.L_17 - .L_16)
.L_16:
        /*004c*/ 	.word	0x00000000
        /*0050*/ 	.short	0x0000
        /*0052*/ 	.short	0x0000
        /*0054*/ 	.byte	0x00, 0xf5, 0x21, 0x00


	//----- nvinfo : EIATTR_SPARSE_MMA_MASK
	.align		4
.L_17:
        /*0058*/ 	.byte	0x03, 0x50
        /*005a*/ 	.short	0x0000


	//----- nvinfo : EIATTR_MAXREG_COUNT
	.align		4
        /*005c*/ 	.byte	0x03, 0x1b
        /*005e*/ 	.short	0x00ff


	//----- nvinfo : EIATTR_MERCURY_ISA_VERSION
	.align		4
        /*0060*/ 	.byte	0x03, 0x5f
        /*0062*/ 	.short	0x0101


	//----- nvinfo : EIATTR_VRC_CTA_INIT_COUNT
	.align		4
        /*0064*/ 	.byte	0x02, 0x4a
	.zero		1
	.zero		1


	//----- nvinfo : EIATTR_EXIT_INSTR_OFFSETS
	.align		4
        /*0068*/ 	.byte	0x04, 0x1c
        /*006a*/ 	.short	(.L_19 - .L_18)


	//   ....[0]....
.L_18:
        /*006c*/ 	.word	0x00000070


	//   ....[1]....
        /*0070*/ 	.word	0x00000240


	//----- nvinfo : EIATTR_CBANK_PARAM_SIZE
	.align		4
.L_19:
        /*0074*/ 	.byte	0x03, 0x19
        /*0076*/ 	.short	0x0024


	//----- nvinfo : EIATTR_PARAM_CBANK
	.align		4
        /*0078*/ 	.byte	0x04, 0x0a
        /*007a*/ 	.short	(.L_21 - .L_20)
	.align		4
.L_20:
        /*007c*/ 	.word	index@(.nv.constant0._Z31Compute_Vertex_Gradients_KernelPfPiS_S_i)
        /*0080*/ 	.short	0x0380
        /*0082*/ 	.short	0x0024


	//----- nvinfo : EIATTR_SW_WAR
	.align		4
.L_21:
        /*0084*/ 	.byte	0x04, 0x36
        /*0086*/ 	.short	(.L_23 - .L_22)
.L_22:
        /*0088*/ 	.word	0x00000008
.L_23:


//--------------------- .nv.callgraph             --------------------------
	.section	.nv.callgraph,"",@"SHT_CUDA_CALLGRAPH"
	.align	4
	.sectionentsize	8
	.align		4
        /*0000*/ 	.word	0x00000000
	.align		4
        /*0004*/ 	.word	0xffffffff
	.align		4
        /*0008*/ 	.word	0x00000000
	.align		4
        /*000c*/ 	.word	0xfffffffe
	.align		4
        /*0010*/ 	.word	0x00000000
	.align		4
        /*0014*/ 	.word	0xfffffffd
	.align		4
        /*0018*/ 	.word	0x00000000
	.align		4
        /*001c*/ 	.word	0xfffffffc


//--------------------- .text._Z31Compute_Vertex_Gradients_KernelPfPiS_S_i --------------------------
	.section	.text._Z31Compute_Vertex_Gradients_KernelPfPiS_S_i,"ax",@progbits
	.align	128
        .global         _Z31Compute_Vertex_Gradients_KernelPfPiS_S_i
        .type           _Z31Compute_Vertex_Gradients_KernelPfPiS_S_i,@function
        .size           _Z31Compute_Vertex_Gradients_KernelPfPiS_S_i,(.L_x_1 - _Z31Compute_Vertex_Gradients_KernelPfPiS_S_i)
        .other          _Z31Compute_Vertex_Gradients_KernelPfPiS_S_i,@"STO_CUDA_ENTRY STV_DEFAULT"
_Z31Compute_Vertex_Gradients_KernelPfPiS_S_i:
.text._Z31Compute_Vertex_Gradients_KernelPfPiS_S_i:
[----:B------:R-:W-:Y:S01]  /*0000*/  LDC R1, c[0x0][0x37c] ;  /* 0x0000df00ff017b82 */ /* 0x000fe20000000800 */
[----:B------:R-:W0:Y:S07]  /*0010*/  S2R R0, SR_TID.X ;  /* 0x0000000000007919 */ /* 0x000e2e0000002100 */
[----:B------:R-:W0:Y:S01]  /*0020*/  S2UR UR4, SR_CTAID.X ;  /* 0x00000000000479c3 */ /* 0x000e220000002500 */
[----:B------:R-:W1:Y:S07]  /*0030*/  LDCU UR5, c[0x0][0x3a0] ;  /* 0x00007400ff0577ac */ /* 0x000e6e0008000800 */
[----:B------:R-:W0:Y:S02]  /*0040*/  LDC R3, c[0x0][0x360] ;  /* 0x0000d800ff037b82 */ /* 0x000e240000000800 */
[----:B0-----:R-:W-:-:S05]  /*0050*/  IMAD R0, R3, UR4, R0 ;  /* 0x0000000403007c24 */ /* 0x001fca000f8e0200 */
[----:B-1----:R-:W-:-:S13]  /*0060*/  ISETP.GE.U32.AND P0, PT, R0, UR5, PT ;  /* 0x0000000500007c0c */ /* 0x002fda000bf06070 */
[----:B------:R-:W-:Y:S05]  /*0070*/  @P0 EXIT ;  /* 0x000000000000094d */ /* 0x000fea0003800000 */
[----:B------:R-:W0:Y:S01]  /*0080*/  LDC.64 R2, c[0x0][0x390] ;  /* 0x0000e400ff027b82 */ /* 0x000e220000000a00 */
[----:B------:R-:W1:Y:S01]  /*0090*/  LDCU.64 UR4, c[0x0][0x358] ;  /* 0x00006b00ff0477ac */ /* 0x000e620008000a00 */
[C---:B------:R-:W-:Y:S02]  /*00a0*/  SHF.L.U32 R11, R0.reuse, 0x2, RZ ;  /* 0x00000002000b7819 */ /* 0x040fe400000006ff */
[----:B------:R-:W-:-:S04]  /*00b0*/  SHF.L.U32 R7, R0, 0x1, RZ ;  /* 0x0000000100077819 */ /* 0x000fc800000006ff */
[----:B------:R-:W2:Y:S08]  /*00c0*/  LDC.64 R4, c[0x0][0x380] ;  /* 0x0000e000ff047b82 */ /* 0x000eb00000000a00 */
[----:B------:R-:W3:Y:S01]  /*00d0*/  LDC.64 R8, c[0x0][0x388] ;  /* 0x0000e200ff087b82 */ /* 0x000ee20000000a00 */
[----:B0-----:R-:W-:-:S05]  /*00e0*/  IMAD.WIDE.U32 R2, R11, 0x4, R2 ;  /* 0x000000040b027825 */ /* 0x001fca00078e0002 */
[----:B-1----:R-:W4:Y:S01]  /*00f0*/  LDG.E R15, desc[UR4][R2.64+0x4] ;  /* 0x00000404020f7981 */ /* 0x002f22000c1e1900 */
[----:B--2---:R-:W-:-:S03]  /*0100*/  IMAD.WIDE.U32 R4, R7, 0x4, R4 ;  /* 0x0000000407047825 */ /* 0x004fc600078e0004 */
[----:B------:R-:W2:Y:S04]  /*0110*/  LDG.E R13, desc[UR4][R2.64] ;  /* 0x00000004020d7981 */ /* 0x000ea8000c1e1900 */
[----:B------:R-:W4:Y:S01]  /*0120*/  LDG.E R10, desc[UR4][R4.64+0x4] ;  /* 0x00000404040a7981 */ /* 0x000f22000c1e1900 */
[----:B---3--:R-:W-:-:S03]  /*0130*/  IMAD.WIDE.U32 R8, R7, 0x4, R8 ;  /* 0x0000000407087825 */ /* 0x008fc600078e0008 */
[----:B------:R-:W2:Y:S01]  /*0140*/  LDG.E R0, desc[UR4][R4.64] ;  /* 0x0000000404007981 */ /* 0x000ea2000c1e1900 */
[----:B------:R-:W0:Y:S03]  /*0150*/  LDC.64 R6, c[0x0][0x398] ;  /* 0x0000e600ff067b82 */ /* 0x000e260000000a00 */
[----:B------:R-:W0:Y:S01]  /*0160*/  LDG.E R11, desc[UR4][R8.64] ;  /* 0x00000004080b7981 */ /* 0x000e22000c1e1900 */
[----:B----4-:R-:W-:-:S04]  /*0170*/  FMUL R15, R10, R15 ;  /* 0x0000000f0a0f7220 */ /* 0x010fc80000400000 */
[----:B--2---:R-:W-:Y:S02]  /*0180*/  FFMA R15, R0, R13, R15 ;  /* 0x0000000d000f7223 */ /* 0x004fe4000000000f */
[----:B------:R-:W2:Y:S01]  /*0190*/  LDG.E R13, desc[UR4][R8.64+0x4] ;  /* 0x00000404080d7981 */ /* 0x000ea2000c1e1900 */
[----:B0-----:R-:W-:-:S05]  /*01a0*/  IMAD.WIDE R10, R11, 0x4, R6 ;  /* 0x000000040b0a7825 */ /* 0x001fca00078e0206 */
[----:B------:R-:W-:Y:S04]  /*01b0*/  REDG.E.ADD.F32.FTZ.RN.STRONG.GPU desc[UR4][R10.64], R15 ;  /* 0x0000000f0a0079a6 */ /* 0x000fe8000c12f304 */
[----:B------:R-:W3:Y:S04]  /*01c0*/  LDG.E R12, desc[UR4][R4.64+0x4] ;  /* 0x00000404040c7981 */ /* 0x000ee8000c1e1900 */
[----:B------:R-:W3:Y:S04]  /*01d0*/  LDG.E R19, desc[UR4][R2.64+0xc] ;  /* 0x00000c0402137981 */ /* 0x000ee8000c1e1900 */
[----:B------:R-:W4:Y:S04]  /*01e0*/  LDG.E R0, desc[UR4][R4.64] ;  /* 0x0000000404007981 */ /* 0x000f28000c1e1900 */
[----:B------:R-:W4:Y:S01]  /*01f0*/  LDG.E R17, desc[UR4][R2.64+0x8] ;  /* 0x0000080402117981 */ /* 0x000f22000c1e1900 */
[----:B--2---:R-:W-:-:S04]  /*0200*/  IMAD.WIDE R6, R13, 0x4, R6 ;  /* 0x000000040d067825 */ /* 0x004fc800078e0206 */
[----:B---3--:R-:W-:-:S04]  /*0210*/  FMUL R19, R12, R19 ;  /* 0x000000130c137220 */ /* 0x008fc80000400000 */
[----:B----4-:R-:W-:-:S05]  /*0220*/  FFMA R17, R0, R17, R19 ;  /* 0x0000001100117223 */ /* 0x010fca0000000013 */
[----:B------:R-:W-:Y:S01]  /*0230*/  REDG.E.ADD.F32.FTZ.RN.STRONG.GPU desc[UR4][R6.64], R17 ;  /* 0x00000011060079a6 */ /* 0x000fe2000c12f304 */
[----:B------:R-:W-:Y:S05]  /*0240*/  EXIT ;  /* 0x000000000000794d */ /* 0x000fea0003800000 */
.L_x_0:
[----:B------:R-:W-:-:S00]  /*0250*/  BRA `(.L_x_0) ;  /* 0xfffffffc00fc7947 */ /* 0x000fc0000383ffff */
[----:B------:R-:W-:-:S00]  /*0260*/  NOP ;  /* 0x0000000000007918 */ /* 0x000fc00000000000 */
        /* <DEDUP_REMOVED lines=9> */
.L_x_1:


//--------------------- .nv.shared.reserved.0     --------------------------
	.section	.nv.shared.reserved.0,"aw",@nobits
	.weak		__nv_reservedSMEM_offset_0_alias
	.size		__nv_reservedSMEM_offset_0_alias, 0, 64
	.other		__nv_reservedSMEM_offset_0_alias,@"STO_CUDA_RESERVED_SHARED STV_DEFAULT"
__nv_reservedSMEM_offset_0_alias:
	.zero		0
	.zero		64


//--------------------- .nv.constant0._Z31Compute_Vertex_Gradients_KernelPfPiS_S_i --------------------------
	.section	.nv.constant0._Z31Compute_Vertex_Gradients_KernelPfPiS_S_i,"a",@progbits
	.sectionflags	@""
	.align	4
.nv.constant0._Z31Compute_Vertex_Gradients_KernelPfPiS_S_i:
	.zero		932


//--------------------- SYMBOLS --------------------------

	.type		.nv.reservedSmem.offset0,@object
	.size		.nv.reservedSmem.offset0,0x4
